	.headerflags	@"EF_CUDA_TEXMODE_UNIFIED EF_CUDA_64BIT_ADDRESS EF_CUDA_ACCELERATORS EF_CUDA_SM90 EF_CUDA_VIRTUAL_SM(EF_CUDA_SM90)"
	.elftype	@"ET_EXEC"


//--------------------- .nv.info                  --------------------------
	.section	.nv.info,"",@"SHT_CUDA_INFO"
	.align	4


	//----- nvinfo : EIATTR_REGCOUNT
	.align		4
        /*0000*/ 	.byte	0x04, 0x2f
        /*0002*/ 	.short	(.L_3 - .L_2)
	.align		4
.L_2:
        /*0004*/ 	.word	index@(triton_poi_fused__native_batch_norm_legit_no_training_relu_17)
        /*0008*/ 	.word	0x00000010


	//----- nvinfo : EIATTR_MIN_STACK_SIZE
	.align		4
.L_3:
        /*000c*/ 	.byte	0x04, 0x12
        /*000e*/ 	.short	(.L_5 - .L_4)
	.align		4
.L_4:
        /*0010*/ 	.word	index@(triton_poi_fused__native_batch_norm_legit_no_training_relu_17)
        /*0014*/ 	.word	0x00000000


	//----- nvinfo : EIATTR_FRAME_SIZE
	.align		4
.L_5:
        /*0018*/ 	.byte	0x04, 0x11
        /*001a*/ 	.short	(.L_7 - .L_6)
	.align		4
.L_6:
        /*001c*/ 	.word	index@(triton_poi_fused__native_batch_norm_legit_no_training_relu_17)
        /*0020*/ 	.word	0x00000000


	//----- nvinfo : EIATTR_MIN_STACK_SIZE
	.align		4
.L_7:
        /*0024*/ 	.byte	0x04, 0x12
        /*0026*/ 	.short	(.L_9 - .L_8)
	.align		4
.L_8:
        /*0028*/ 	.word	index@(triton_poi_fused__native_batch_norm_legit_no_training_relu_17)
        /*002c*/ 	.word	0x00000000
.L_9:


//--------------------- .nv.info.triton_poi_fused__native_batch_norm_legit_no_training_relu_17 --------------------------
	.section	.nv.info.triton_poi_fused__native_batch_norm_legit_no_training_relu_17,"",@"SHT_CUDA_INFO"
	.sectionflags	@""
	.align	4


	//----- nvinfo : EIATTR_CUDA_API_VERSION
	.align		4
        /*0000*/ 	.byte	0x04, 0x37
        /*0002*/ 	.short	(.L_11 - .L_10)
.L_10:
        /*0004*/ 	.word	0x0000007c


	//----- nvinfo : EIATTR_KPARAM_INFO
	.align		4
.L_11:
        /*0008*/ 	.byte	0x04, 0x17
        /*000a*/ 	.short	(.L_13 - .L_12)
.L_12:
        /*000c*/ 	.word	0x00000000
        /*0010*/ 	.short	0x0006
        /*0012*/ 	.short	0x0030
        /*0014*/ 	.byte	0x00, 0xf0, 0x11, 0x00


	//----- nvinfo : EIATTR_KPARAM_INFO
	.align		4
.L_13:
        /*0018*/ 	.byte	0x04, 0x17
        /*001a*/ 	.short	(.L_15 - .L_14)
.L_14:
        /*001c*/ 	.word	0x00000000
        /*0020*/ 	.short	0x0005
        /*0022*/ 	.short	0x0028
        /*0024*/ 	.byte	0x00, 0xf4, 0x21, 0x00


	//----- nvinfo : EIATTR_KPARAM_INFO
	.align		4
.L_15:
        /*0028*/ 	.byte	0x04, 0x17
        /*002a*/ 	.short	(.L_17 - .L_16)
.L_16:
        /*002c*/ 	.word	0x00000000
        /*0030*/ 	.short	0x0004
        /*0032*/ 	.short	0x0020
        /*0034*/ 	.byte	0x00, 0xf4, 0x21, 0x00


	//----- nvinfo : EIATTR_KPARAM_INFO
	.align		4
.L_17:
        /*0038*/ 	.byte	0x04, 0x17
        /*003a*/ 	.short	(.L_19 - .L_18)
.L_18:
        /*003c*/ 	.word	0x00000000
        /*0040*/ 	.short	0x0003
        /*0042*/ 	.short	0x0018
        /*0044*/ 	.byte	0x00, 0xf4, 0x21, 0x00


	//----- nvinfo : EIATTR_KPARAM_INFO
	.align		4
.L_19:
        /*0048*/ 	.byte	0x04, 0x17
        /*004a*/ 	.short	(.L_21 - .L_20)
.L_20:
        /*004c*/ 	.word	0x00000000
        /*0050*/ 	.short	0x0002
        /*0052*/ 	.short	0x0010
        /*0054*/ 	.byte	0x00, 0xf4, 0x21, 0x00


	//----- nvinfo : EIATTR_KPARAM_INFO
	.align		4
.L_21:
        /*0058*/ 	.byte	0x04, 0x17
        /*005a*/ 	.short	(.L_23 - .L_22)
.L_22:
        /*005c*/ 	.word	0x00000000
        /*0060*/ 	.short	0x0001
        /*0062*/ 	.short	0x0008
        /*0064*/ 	.byte	0x00, 0xf4, 0x21, 0x00


	//----- nvinfo : EIATTR_KPARAM_INFO
	.align		4
.L_23:
        /*0068*/ 	.byte	0x04, 0x17
        /*006a*/ 	.short	(.L_25 - .L_24)
.L_24:
        /*006c*/ 	.word	0x00000000
        /*0070*/ 	.short	0x0000
        /*0072*/ 	.short	0x0000
        /*0074*/ 	.byte	0x00, 0xf4, 0x21, 0x00


	//----- nvinfo : EIATTR_SPARSE_MMA_MASK
	.align		4
.L_25:
        /*0078*/ 	.byte	0x03, 0x50
        /*007a*/ 	.short	0x0000


	//----- nvinfo : EIATTR_MAXREG_COUNT
	.align		4
        /*007c*/ 	.byte	0x03, 0x1b
        /*007e*/ 	.short	0x00ff


	//----- nvinfo : EIATTR_EXIT_INSTR_OFFSETS
	.align		4
        /*0080*/ 	.byte	0x04, 0x1c
        /*0082*/ 	.short	(.L_27 - .L_26)


	//   ....[0]....
.L_26:
        /*0084*/ 	.word	0x000002d0


	//----- nvinfo : EIATTR_REQNTID
	.align		4
.L_27:
        /*0088*/ 	.byte	0x04, 0x10
        /*008a*/ 	.short	(.L_29 - .L_28)
.L_28:
        /*008c*/ 	.word	0x00000080
        /*0090*/ 	.word	0x00000001
        /*0094*/ 	.word	0x00000001


	//----- nvinfo : EIATTR_CBANK_PARAM_SIZE
	.align		4
.L_29:
        /*0098*/ 	.byte	0x03, 0x19
        /*009a*/ 	.short	0x0034


	//----- nvinfo : EIATTR_PARAM_CBANK
	.align		4
        /*009c*/ 	.byte	0x04, 0x0a
        /*009e*/ 	.short	(.L_31 - .L_30)
	.align		4
.L_30:
        /*00a0*/ 	.word	index@(.nv.constant0.triton_poi_fused__native_batch_norm_legit_no_training_relu_17)
        /*00a4*/ 	.short	0x0210
        /*00a6*/ 	.short	0x0034


	//----- nvinfo : EIATTR_SW_WAR
	.align		4
.L_31:
        /*00a8*/ 	.byte	0x04, 0x36
        /*00aa*/ 	.short	(.L_33 - .L_32)
.L_32:
        /*00ac*/ 	.word	0x00000008
.L_33:


//--------------------- .nv.callgraph             --------------------------
	.section	.nv.callgraph,"",@"SHT_CUDA_CALLGRAPH"
	.align	4
	.sectionentsize	8
	.align		4
        /*0000*/ 	.word	0x00000000
	.align		4
        /*0004*/ 	.word	0xffffffff
	.align		4
        /*0008*/ 	.word	0x00000000
	.align		4
        /*000c*/ 	.word	0xfffffffe
	.align		4
        /*0010*/ 	.word	0x00000000
	.align		4
        /*0014*/ 	.word	0xfffffffd
	.align		4
        /*0018*/ 	.word	0x00000000
	.align		4
        /*001c*/ 	.word	0xfffffffc


//--------------------- .nv.constant4             --------------------------
	.section	.nv.constant4,"a",@progbits
	.align	8
	.align		8
.nv.constant4:
        /*0000*/ 	.dword	_$_str
	.align		8
        /*0008*/ 	.dword	_$_str_$_2


//--------------------- .text.triton_poi_fused__native_batch_norm_legit_no_training_relu_17 --------------------------
	.section	.text.triton_poi_fused__native_batch_norm_legit_no_training_relu_17,"ax",@progbits
	.align	128
        .global         triton_poi_fused__native_batch_norm_legit_no_training_relu_17
        .type           triton_poi_fused__native_batch_norm_legit_no_training_relu_17,@function
        .size           triton_poi_fused__native_batch_norm_legit_no_training_relu_17,(.L_x_1 - triton_poi_fused__native_batch_norm_legit_no_training_relu_17)
        .other          triton_poi_fused__native_batch_norm_legit_no_training_relu_17,@"STO_CUDA_ENTRY STV_DEFAULT"
triton_poi_fused__native_batch_norm_legit_no_training_relu_17:
.text.triton_poi_fused__native_batch_norm_legit_no_training_relu_17:
[----:B------:R-:W-:Y:S01]  /*0000*/  LDC R1, c[0x0][0x28] ;  /* 0x00000a00ff017b82 */ /* 0x000fe20000000800 */
[----:B------:R-:W1:Y:S07]  /*0010*/  S2R R0, SR_TID.X ;  /* 0x0000000000007919 */ /* 0x000e6e0000002100 */
[----:B------:R-:W2:Y:S01]  /*0020*/  LDC.64 R6, c[0x0][0x220] ;  /* 0x00008800ff067b82 */ /* 0x000ea20000000a00 */
[----:B------:R-:W-:Y:S01]  /*0030*/  ULDC.64 UR4, c[0x0][0x208] ;  /* 0x0000820000047ab9 */ /* 0x000fe20000000a00 */
[----:B------:R-:W3:Y:S06]  /*0040*/  S2R R3, SR_CTAID.X ;  /* 0x0000000000037919 */ /* 0x000eec0000002500 */
[----:B------:R-:W4:Y:S08]  /*0050*/  LDC.64 R4, c[0x0][0x218] ;  /* 0x00008600ff047b82 */ /* 0x000f300000000a00 */
[----:B------:R-:W5:Y:S08]  /*0060*/  LDC.64 R8, c[0x0][0x228] ;  /* 0x00008a00ff087b82 */ /* 0x000f700000000a00 */
[----:B------:R-:W5:Y:S01]  /*0070*/  LDC.64 R10, c[0x0][0x230] ;  /* 0x00008c00ff0a7b82 */ /* 0x000f620000000a00 */
[----:B-1----:R-:W-:-:S02]  /*0080*/  LOP3.LUT R0, R0, 0x7f, RZ, 0xc0, !PT ;  /* 0x0000007f00007812 */ /* 0x002fc400078ec0ff */
[----:B---3--:R-:W-:Y:S02]  /*0090*/  SHF.R.S32.HI R2, RZ, 0x18, R3 ;  /* 0x00000018ff027819 */ /* 0x008fe40000011403 */
[----:B------:R-:W-:Y:S02]  /*00a0*/  LEA R0, R3, R0, 0x7 ;  /* 0x0000000003007211 */ /* 0x000fe400078e38ff */
[----:B------:R-:W-:-:S04]  /*00b0*/  SGXT R3, R2, 0x1 ;  /* 0x000000010203781a */ /* 0x000fc80000000200 */
[----:B------:R-:W-:-:S04]  /*00c0*/  LEA.HI R3, R3, R0, RZ, 0xa ;  /* 0x0000000003037211 */ /* 0x000fc800078f50ff */
[----:B------:R-:W-:-:S04]  /*00d0*/  LOP3.LUT R3, R3, 0xfffffc00, RZ, 0xc0, !PT ;  /* 0xfffffc0003037812 */ /* 0x000fc800078ec0ff */
[----:B------:R-:W-:Y:S02]  /*00e0*/  IADD3 R13, R0, -R3, RZ ;  /* 0x80000003000d7210 */ /* 0x000fe40007ffe0ff */
[----:B------:R-:W1:Y:S03]  /*00f0*/  LDC.64 R2, c[0x0][0x210] ;  /* 0x00008400ff027b82 */ /* 0x000e660000000a00 */
[----:B--2---:R-:W-:-:S06]  /*0100*/  IMAD.WIDE R6, R13, 0x4, R6 ;  /* 0x000000040d067825 */ /* 0x004fcc00078e0206 */
[----:B------:R-:W2:Y:S01]  /*0110*/  LDG.E.EL R6, desc[UR4][R6.64] ;  /* 0x0000000406067981 */ /* 0x000ea2000c2e1900 */
[----:B----4-:R-:W-:-:S04]  /*0120*/  IMAD.WIDE R4, R13, 0x4, R4 ;  /* 0x000000040d047825 */ /* 0x010fc800078e0204 */
[C---:B-----5:R-:W-:Y:S02]  /*0130*/  IMAD.WIDE R8, R13.reuse, 0x4, R8 ;  /* 0x000000040d087825 */ /* 0x060fe400078e0208 */
[----:B------:R3:W4:Y:S02]  /*0140*/  LDG.E.EL R5, desc[UR4][R4.64] ;  /* 0x0000000404057981 */ /* 0x000724000c2e1900 */
[----:B0-----:R-:W-:Y:S02]  /*0150*/  IMAD.WIDE R10, R13, 0x4, R10 ;  /* 0x000000040d0a7825 */ /* 0x001fe400078e020a */
[----:B------:R-:W5:Y:S02]  /*0160*/  LDG.E.EL R8, desc[UR4][R8.64] ;  /* 0x0000000408087981 */ /* 0x000f64000c2e1900 */
[C---:B-1----:R-:W-:Y:S02]  /*0170*/  IMAD.WIDE R2, R0.reuse, 0x4, R2 ;  /* 0x0000000400027825 */ /* 0x042fe400078e0202 */
[----:B------:R-:W5:Y:S04]  /*0180*/  LDG.E.EL R11, desc[UR4][R10.64] ;  /* 0x000000040a0b7981 */ /* 0x000f68000c2e1900 */
[----:B------:R0:W4:Y:S01]  /*0190*/  LDG.E R12, desc[UR4][R2.64] ;  /* 0x00000004020c7981 */ /* 0x000122000c1e1900 */
[----:B---3--:R-:W-:Y:S01]  /*01a0*/  HFMA2.MMA R4, -RZ, RZ, 1.625, 0 ;  /* 0x3e800000ff047435 */ /* 0x008fe200000001ff */
[----:B0-----:R-:W0:Y:S02]  /*01b0*/  LDC.64 R2, c[0x0][0x238] ;  /* 0x00008e00ff027b82 */ /* 0x001e240000000a00 */
[----:B0-----:R-:W-:-:S04]  /*01c0*/  IMAD.WIDE R2, R0, 0x4, R2 ;  /* 0x0000000400027825 */ /* 0x001fc800078e0202 */
[----:B--2---:R-:W-:-:S04]  /*01d0*/  FADD R6, R6, 9.9999997473787516356e-06 ;  /* 0x3727c5ac06067421 */ /* 0x004fc80000000000 */
[----:B------:R-:W0:Y:S02]  /*01e0*/  MUFU.SQRT R7, R6 ;  /* 0x0000000600077308 */ /* 0x000e240000002000 */
[C---:B0-----:R-:W-:Y:S02]  /*01f0*/  FSETP.GT.AND P0, PT, R7.reuse, 8.50705917302346158658e+37, PT ;  /* 0x7e8000000700780b */ /* 0x041fe40003f04000 */
[----:B------:R-:W-:-:S11]  /*0200*/  FSETP.GEU.AND P1, PT, R7, 1.175494350822287508e-38, PT ;  /* 0x008000000700780b */ /* 0x000fd60003f2e000 */
[----:B------:R-:W-:-:S04]  /*0210*/  @P0 FMUL R7, R7, 0.25 ;  /* 0x3e80000007070820 */ /* 0x000fc80000400000 */
[----:B------:R-:W-:-:S06]  /*0220*/  @!P1 FMUL R7, R7, 16777216 ;  /* 0x4b80000007079820 */ /* 0x000fcc0000400000 */
[----:B------:R-:W0:Y:S01]  /*0230*/  MUFU.RCP R7, R7 ;  /* 0x0000000700077308 */ /* 0x000e220000001000 */
[----:B------:R-:W-:Y:S01]  /*0240*/  FSEL R4, R4, 1, P0 ;  /* 0x3f80000004047808 */ /* 0x000fe20000000000 */
[----:B----4-:R-:W-:-:S04]  /*0250*/  FADD R5, R12, -R5 ;  /* 0x800000050c057221 */ /* 0x010fc80000000000 */
[----:B------:R-:W-:-:S04]  /*0260*/  @!P1 FMUL R4, R4, 16777216 ;  /* 0x4b80000004049820 */ /* 0x000fc80000400000 */
[----:B0-----:R-:W-:-:S04]  /*0270*/  FMUL R4, R7, R4 ;  /* 0x0000000407047220 */ /* 0x001fc80000400000 */
[----:B------:R-:W-:-:S04]  /*0280*/  FMUL R4, R5, R4 ;  /* 0x0000000405047220 */ /* 0x000fc80000400000 */
[----:B-----5:R-:W-:-:S05]  /*0290*/  FFMA R4, R8, R4, R11 ;  /* 0x0000000408047223 */ /* 0x020fca000000000b */
[----:B------:R-:W-:-:S04]  /*02a0*/  FSETP.GEU.AND P0, PT, R4, RZ, PT ;  /* 0x000000ff0400720b */ /* 0x000fc80003f0e000 */
[----:B------:R-:W-:-:S05]  /*02b0*/  FSEL R5, R4, RZ, P0 ;  /* 0x000000ff04057208 */ /* 0x000fca0000000000 */
[----:B------:R-:W-:Y:S01]  /*02c0*/  STG.E desc[UR4][R2.64], R5 ;  /* 0x0000000502007986 */ /* 0x000fe2000c101904 */
[----:B------:R-:W-:Y:S05]  /*02d0*/  EXIT ;  /* 0x000000000000794d */ /* 0x000fea0003800000 */
.L_x_0:
[----:B------:R-:W-:-:S00]  /*02e0*/  BRA `(.L_x_0) ;  /* 0xfffffffc00fc7947 */ /* 0x000fc0000383ffff */
[----:B------:R-:W-:-:S00]  /*02f0*/  NOP ;  /* 0x0000000000007918 */ /* 0x000fc00000000000 */
        /* <DEDUP_REMOVED lines=8> */
.L_x_1:


//--------------------- .nv.global.init           --------------------------
	.section	.nv.global.init,"aw",@progbits
.nv.global.init:
	.type		_$_str,@object
	.size		_$_str,(_$_str_$_2 - _$_str)
_$_str:
        /*0000*/ 	.byte	0x5f, 0x5f, 0x43, 0x55, 0x44, 0x41, 0x5f, 0x46, 0x54, 0x5a, 0x00
	.type		_$_str_$_2,@object
	.size		_$_str_$_2,(.L_1 - _$_str_$_2)
_$_str_$_2:
        /*000b*/ 	.byte	0x5f, 0x5f, 0x43, 0x55, 0x44, 0x41, 0x5f, 0x50, 0x52, 0x45, 0x43, 0x5f, 0x53, 0x51, 0x52, 0x54
        /*001b*/ 	.byte	0x00
.L_1:


//--------------------- .nv.constant0.triton_poi_fused__native_batch_norm_legit_no_training_relu_17 --------------------------
	.section	.nv.constant0.triton_poi_fused__native_batch_norm_legit_no_training_relu_17,"a",@progbits
	.sectionflags	@""
	.align	4
.nv.constant0.triton_poi_fused__native_batch_norm_legit_no_training_relu_17:
	.zero		580
